	.headerflags	@"EF_CUDA_TEXMODE_UNIFIED EF_CUDA_64BIT_ADDRESS EF_CUDA_ACCELERATORS EF_CUDA_SM90 EF_CUDA_VIRTUAL_SM(EF_CUDA_SM90)"
	.elftype	@"ET_EXEC"


//--------------------- .nv.info                  --------------------------
	.section	.nv.info,"",@"SHT_CUDA_INFO"
	.align	4


	//----- nvinfo : EIATTR_REGCOUNT
	.align		4
        /*0000*/ 	.byte	0x04, 0x2f
        /*0002*/ 	.short	(.L_1 - .L_0)
	.align		4
.L_0:
        /*0004*/ 	.word	index@(triton_poi_fused_clone_5)
        /*0008*/ 	.word	0x00000012


	//----- nvinfo : EIATTR_MIN_STACK_SIZE
	.align		4
.L_1:
        /*000c*/ 	.byte	0x04, 0x12
        /*000e*/ 	.short	(.L_3 - .L_2)
	.align		4
.L_2:
        /*0010*/ 	.word	index@(triton_poi_fused_clone_5)
        /*0014*/ 	.word	0x00000000


	//----- nvinfo : EIATTR_FRAME_SIZE
	.align		4
.L_3:
        /*0018*/ 	.byte	0x04, 0x11
        /*001a*/ 	.short	(.L_5 - .L_4)
	.align		4
.L_4:
        /*001c*/ 	.word	index@(triton_poi_fused_clone_5)
        /*0020*/ 	.word	0x00000000


	//----- nvinfo : EIATTR_MIN_STACK_SIZE
	.align		4
.L_5:
        /*0024*/ 	.byte	0x04, 0x12
        /*0026*/ 	.short	(.L_7 - .L_6)
	.align		4
.L_6:
        /*0028*/ 	.word	index@(triton_poi_fused_clone_5)
        /*002c*/ 	.word	0x00000000
.L_7:


//--------------------- .nv.info.triton_poi_fused_clone_5 --------------------------
	.section	.nv.info.triton_poi_fused_clone_5,"",@"SHT_CUDA_INFO"
	.sectionflags	@""
	.align	4


	//----- nvinfo : EIATTR_CUDA_API_VERSION
	.align		4
        /*0000*/ 	.byte	0x04, 0x37
        /*0002*/ 	.short	(.L_9 - .L_8)
.L_8:
        /*0004*/ 	.word	0x0000007c


	//----- nvinfo : EIATTR_KPARAM_INFO
	.align		4
.L_9:
        /*0008*/ 	.byte	0x04, 0x17
        /*000a*/ 	.short	(.L_11 - .L_10)
.L_10:
        /*000c*/ 	.word	0x00000000
        /*0010*/ 	.short	0x0003
        /*0012*/ 	.short	0x0018
        /*0014*/ 	.byte	0x00, 0xf0, 0x11, 0x00


	//----- nvinfo : EIATTR_KPARAM_INFO
	.align		4
.L_11:
        /*0018*/ 	.byte	0x04, 0x17
        /*001a*/ 	.short	(.L_13 - .L_12)
.L_12:
        /*001c*/ 	.word	0x00000000
        /*0020*/ 	.short	0x0002
        /*0022*/ 	.short	0x0010
        /*0024*/ 	.byte	0x00, 0xf4, 0x21, 0x00


	//----- nvinfo : EIATTR_KPARAM_INFO
	.align		4
.L_13:
        /*0028*/ 	.byte	0x04, 0x17
        /*002a*/ 	.short	(.L_15 - .L_14)
.L_14:
        /*002c*/ 	.word	0x00000000
        /*0030*/ 	.short	0x0001
        /*0032*/ 	.short	0x0008
        /*0034*/ 	.byte	0x00, 0xf4, 0x21, 0x00


	//----- nvinfo : EIATTR_KPARAM_INFO
	.align		4
.L_15:
        /*0038*/ 	.byte	0x04, 0x17
        /*003a*/ 	.short	(.L_17 - .L_16)
.L_16:
        /*003c*/ 	.word	0x00000000
        /*0040*/ 	.short	0x0000
        /*0042*/ 	.short	0x0000
        /*0044*/ 	.byte	0x00, 0xf4, 0x21, 0x00


	//----- nvinfo : EIATTR_SPARSE_MMA_MASK
	.align		4
.L_17:
        /*0048*/ 	.byte	0x03, 0x50
        /*004a*/ 	.short	0x0000


	//----- nvinfo : EIATTR_MAXREG_COUNT
	.align		4
        /*004c*/ 	.byte	0x03, 0x1b
        /*004e*/ 	.short	0x00ff


	//----- nvinfo : EIATTR_EXIT_INSTR_OFFSETS
	.align		4
        /*0050*/ 	.byte	0x04, 0x1c
        /*0052*/ 	.short	(.L_19 - .L_18)


	//   ....[0]....
.L_18:
        /*0054*/ 	.word	0x000002f0


	//   ....[1]....
        /*0058*/ 	.word	0x00000310


	//----- nvinfo : EIATTR_REQNTID
	.align		4
.L_19:
        /*005c*/ 	.byte	0x04, 0x10
        /*005e*/ 	.short	(.L_21 - .L_20)
.L_20:
        /*0060*/ 	.word	0x00000020
        /*0064*/ 	.word	0x00000001
        /*0068*/ 	.word	0x00000001


	//----- nvinfo : EIATTR_CBANK_PARAM_SIZE
	.align		4
.L_21:
        /*006c*/ 	.byte	0x03, 0x19
        /*006e*/ 	.short	0x001c


	//----- nvinfo : EIATTR_PARAM_CBANK
	.align		4
        /*0070*/ 	.byte	0x04, 0x0a
        /*0072*/ 	.short	(.L_23 - .L_22)
	.align		4
.L_22:
        /*0074*/ 	.word	index@(.nv.constant0.triton_poi_fused_clone_5)
        /*0078*/ 	.short	0x0210
        /*007a*/ 	.short	0x001c


	//----- nvinfo : EIATTR_SW_WAR
	.align		4
.L_23:
        /*007c*/ 	.byte	0x04, 0x36
        /*007e*/ 	.short	(.L_25 - .L_24)
.L_24:
        /*0080*/ 	.word	0x00000008
.L_25:


//--------------------- .nv.callgraph             --------------------------
	.section	.nv.callgraph,"",@"SHT_CUDA_CALLGRAPH"
	.align	4
	.sectionentsize	8
	.align		4
        /*0000*/ 	.word	0x00000000
	.align		4
        /*0004*/ 	.word	0xffffffff
	.align		4
        /*0008*/ 	.word	0x00000000
	.align		4
        /*000c*/ 	.word	0xfffffffe
	.align		4
        /*0010*/ 	.word	0x00000000
	.align		4
        /*0014*/ 	.word	0xfffffffd
	.align		4
        /*0018*/ 	.word	0x00000000
	.align		4
        /*001c*/ 	.word	0xfffffffc


//--------------------- .text.triton_poi_fused_clone_5 --------------------------
	.section	.text.triton_poi_fused_clone_5,"ax",@progbits
	.align	128
        .global         triton_poi_fused_clone_5
        .type           triton_poi_fused_clone_5,@function
        .size           triton_poi_fused_clone_5,(.L_x_1 - triton_poi_fused_clone_5)
        .other          triton_poi_fused_clone_5,@"STO_CUDA_ENTRY STV_DEFAULT"
triton_poi_fused_clone_5:
.text.triton_poi_fused_clone_5:
[----:B------:R-:W0:Y:S02]  /*0000*/  LDC R1, c[0x0][0x28] ;  /* 0x00000a00ff017b82 */ /* 0x000e240000000800 */
[----:B------:R-:W1:Y:S01]  /*0010*/  S2R R3, SR_TID.X ;  /* 0x0000000000037919 */ /* 0x000e620000002100 */
[----:B------:R-:W-:Y:S01]  /*0020*/  IMAD.MOV.U32 R15, RZ, RZ, RZ ;  /* 0x000000ffff0f7224 */ /* 0x000fe200078e00ff */
[----:B------:R-:W-:Y:S01]  /*0030*/  MOV R10, RZ ;  /* 0x000000ff000a7202 */ /* 0x000fe20000000f00 */
[----:B------:R-:W-:Y:S01]  /*0040*/  ULDC.64 UR4, c[0x0][0x208] ;  /* 0x0000820000047ab9 */ /* 0x000fe20000000a00 */
[----:B------:R-:W2:Y:S01]  /*0050*/  S2R R6, SR_CTAID.X ;  /* 0x0000000000067919 */ /* 0x000ea20000002500 */
[----:B-1----:R-:W-:Y:S02]  /*0060*/  IMAD.SHL.U32 R3, R3, 0x2, RZ ;  /* 0x0000000203037824 */ /* 0x002fe400078e00ff */
[----:B--2---:R-:W-:Y:S01]  /*0070*/  IMAD.SHL.U32 R0, R6, 0x40, RZ ;  /* 0x0000004006007824 */ /* 0x004fe200078e00ff */
[----:B------:R-:W-:-:S04]  /*0080*/  SHF.R.S32.HI R6, RZ, 0x19, R6 ;  /* 0x00000019ff067819 */ /* 0x000fc80000011406 */
[----:B------:R-:W-:Y:S02]  /*0090*/  LOP3.LUT R11, R0, 0x3e, R3, 0xf8, !PT ;  /* 0x0000003e000b7812 */ /* 0x000fe400078ef803 */
[----:B------:R-:W-:Y:S02]  /*00a0*/  LOP3.LUT R0, R0, 0x2, R3, 0xf8, !PT ;  /* 0x0000000200007812 */ /* 0x000fe400078ef803 */
[----:B------:R-:W-:Y:S02]  /*00b0*/  SHF.R.S32.HI R2, RZ, 0x1f, R11 ;  /* 0x0000001fff027819 */ /* 0x000fe4000001140b */
[----:B------:R-:W-:Y:S02]  /*00c0*/  SGXT R3, R6, 0x1 ;  /* 0x000000010603781a */ /* 0x000fe40000000200 */
[-C--:B------:R-:W-:Y:S01]  /*00d0*/  LEA.HI R2, R2, R11.reuse, RZ, 0x2 ;  /* 0x0000000b02027211 */ /* 0x080fe200078f10ff */
[----:B------:R-:W1:Y:S01]  /*00e0*/  LDC.64 R6, c[0x0][0x218] ;  /* 0x00008600ff067b82 */ /* 0x000e620000000a00 */
[----:B------:R-:W-:-:S02]  /*00f0*/  LEA.HI R9, R3, R11, RZ, 0x4 ;  /* 0x0000000b03097211 */ /* 0x000fc400078f20ff */
[----:B------:R-:W-:Y:S02]  /*0100*/  SHF.R.S32.HI R4, RZ, 0x2, R2 ;  /* 0x00000002ff047819 */ /* 0x000fe40000011402 */
[----:B------:R-:W-:Y:S02]  /*0110*/  LOP3.LUT R0, R0, 0x1, RZ, 0xfc, !PT ;  /* 0x0000000100007812 */ /* 0x000fe400078efcff */
[----:B------:R-:W-:Y:S02]  /*0120*/  LEA.HI R5, R4, R4, RZ, 0x2 ;  /* 0x0000000404057211 */ /* 0x000fe400078f10ff */
[----:B------:R-:W-:Y:S02]  /*0130*/  SHF.R.S32.HI R9, RZ, 0x4, R9 ;  /* 0x00000004ff097819 */ /* 0x000fe40000011409 */
[----:B------:R-:W-:Y:S02]  /*0140*/  LOP3.LUT R5, R5, 0xfffffffc, RZ, 0xc0, !PT ;  /* 0xfffffffc05057812 */ /* 0x000fe400078ec0ff */
[----:B------:R-:W-:-:S02]  /*0150*/  LEA.HI R3, R3, R0, RZ, 0x2 ;  /* 0x0000000003037211 */ /* 0x000fc400078f10ff */
[----:B------:R-:W-:Y:S01]  /*0160*/  LOP3.LUT R2, R2, 0xfffffffc, RZ, 0xc0, !PT ;  /* 0xfffffffc02027812 */ /* 0x000fe200078ec0ff */
[----:B------:R-:W-:Y:S01]  /*0170*/  IMAD.IADD R8, R4, 0x1, -R5 ;  /* 0x0000000104087824 */ /* 0x000fe200078e0a05 */
[----:B------:R-:W-:Y:S01]  /*0180*/  LOP3.LUT R3, R3, 0xffffffc4, RZ, 0xc0, !PT ;  /* 0xffffffc403037812 */ /* 0x000fe200078ec0ff */
[----:B------:R-:W2:Y:S01]  /*0190*/  LDC.64 R4, c[0x0][0x210] ;  /* 0x00008400ff047b82 */ /* 0x000ea20000000a00 */
[----:B------:R-:W-:Y:S01]  /*01a0*/  IADD3 R2, R11, -R2, RZ ;  /* 0x800000020b027210 */ /* 0x000fe20007ffe0ff */
[----:B------:R-:W-:Y:S01]  /*01b0*/  IMAD R8, R8, 0x3, RZ ;  /* 0x0000000308087824 */ /* 0x000fe200078e02ff */
[----:B------:R-:W-:Y:S01]  /*01c0*/  ISETP.GE.AND P0, PT, R11, 0x40, PT ;  /* 0x000000400b00780c */ /* 0x000fe20003f06270 */
[----:B------:R-:W-:Y:S02]  /*01d0*/  IMAD.IADD R3, R0, 0x1, -R3 ;  /* 0x0000000100037824 */ /* 0x000fe400078e0a03 */
[----:B------:R-:W-:Y:S02]  /*01e0*/  IMAD R9, R9, 0x30, R8 ;  /* 0x0000003009097824 */ /* 0x000fe400078e0208 */
[----:B------:R-:W-:-:S02]  /*01f0*/  IMAD.MOV.U32 R0, RZ, RZ, RZ ;  /* 0x000000ffff007224 */ /* 0x000fc400078e00ff */
[----:B------:R-:W-:Y:S02]  /*0200*/  VIADD R9, R9, 0x2 ;  /* 0x0000000209097836 */ /* 0x000fe40000000000 */
[----:B-1----:R-:W-:-:S04]  /*0210*/  IMAD.WIDE R6, R8, 0x4, R6 ;  /* 0x0000000408067825 */ /* 0x002fc800078e0206 */
[--C-:B------:R-:W-:Y:S01]  /*0220*/  IMAD R13, R2, 0xc, R9.reuse ;  /* 0x0000000c020d7824 */ /* 0x100fe200078e0209 */
[----:B------:R-:W3:Y:S01]  /*0230*/  @!P0 LDG.E.EL R15, desc[UR4][R6.64+0x8] ;  /* 0x00000804060f8981 */ /* 0x000ee2000c2e1900 */
[----:B------:R-:W-:Y:S02]  /*0240*/  IMAD R9, R3, 0xc, R9 ;  /* 0x0000000c03097824 */ /* 0x000fe400078e0209 */
[----:B--2---:R-:W-:Y:S01]  /*0250*/  IMAD.WIDE R2, R13, 0x4, R4 ;  /* 0x000000040d027825 */ /* 0x004fe200078e0204 */
[----:B------:R-:W-:-:S03]  /*0260*/  HFMA2.MMA R13, -RZ, RZ, 0, 0 ;  /* 0x00000000ff0d7435 */ /* 0x000fc600000001ff */
[----:B------:R-:W-:Y:S01]  /*0270*/  IMAD.WIDE R4, R9, 0x4, R4 ;  /* 0x0000000409047825 */ /* 0x000fe200078e0204 */
[----:B------:R-:W2:Y:S01]  /*0280*/  @!P0 LDG.E.EL R0, desc[UR4][R2.64] ;  /* 0x0000000402008981 */ /* 0x000ea2000c2e1900 */
[----:B------:R-:W1:Y:S03]  /*0290*/  LDC.64 R8, c[0x0][0x220] ;  /* 0x00008800ff087b82 */ /* 0x000e660000000a00 */
[----:B------:R-:W3:Y:S04]  /*02a0*/  @!P0 LDG.E.EL R10, desc[UR4][R4.64] ;  /* 0x00000004040a8981 */ /* 0x000ee8000c2e1900 */
[----:B------:R-:W2:Y:S01]  /*02b0*/  @!P0 LDG.E.EL R13, desc[UR4][R6.64+0x8] ;  /* 0x00000804060d8981 */ /* 0x000ea2000c2e1900 */
[----:B-1----:R-:W-:-:S04]  /*02c0*/  IMAD.WIDE R8, R11, 0x4, R8 ;  /* 0x000000040b087825 */ /* 0x002fc800078e0208 */
[----:B---3--:R-:W-:Y:S01]  /*02d0*/  FADD R15, R15, R10 ;  /* 0x0000000a0f0f7221 */ /* 0x008fe20000000000 */
[----:B--2---:R-:W-:Y:S01]  /*02e0*/  FADD R14, R13, R0 ;  /* 0x000000000d0e7221 */ /* 0x004fe20000000000 */
[----:B------:R-:W-:Y:S06]  /*02f0*/  @P0 EXIT ;  /* 0x000000000000094d */ /* 0x000fec0003800000 */
[----:B------:R-:W-:Y:S01]  /*0300*/  STG.E.64 desc[UR4][R8.64], R14 ;  /* 0x0000000e08007986 */ /* 0x000fe2000c101b04 */
[----:B------:R-:W-:Y:S05]  /*0310*/  EXIT ;  /* 0x000000000000794d */ /* 0x000fea0003800000 */
.L_x_0:
[----:B------:R-:W-:-:S00]  /*0320*/  BRA `(.L_x_0) ;  /* 0xfffffffc00fc7947 */ /* 0x000fc0000383ffff */
[----:B------:R-:W-:-:S00]  /*0330*/  NOP ;  /* 0x0000000000007918 */ /* 0x000fc00000000000 */
        /* <DEDUP_REMOVED lines=12> */
.L_x_1:


//--------------------- .nv.constant0.triton_poi_fused_clone_5 --------------------------
	.section	.nv.constant0.triton_poi_fused_clone_5,"a",@progbits
	.sectionflags	@""
	.align	4
.nv.constant0.triton_poi_fused_clone_5:
	.zero		556
